//
// Generated by NVIDIA NVVM Compiler
//
// Compiler Build ID: CL-36424714
// Cuda compilation tools, release 13.0, V13.0.88
// Based on NVVM 20.0.0
//

.version 9.0
.target sm_100
.address_size 64

	// .globl	_Z2mmPfS_S_i

.visible .entry _Z2mmPfS_S_i(
	.param .u64 .ptr .align 1 _Z2mmPfS_S_i_param_0,
	.param .u64 .ptr .align 1 _Z2mmPfS_S_i_param_1,
	.param .u64 .ptr .align 1 _Z2mmPfS_S_i_param_2,
	.param .u32 _Z2mmPfS_S_i_param_3
)
{
	.reg .pred 	%p<13>;
	.reg .b32 	%r<46>;
	.reg .b32 	%f<55>;
	.reg .b64 	%rd<39>;

	ld.param.u64 	%rd5, [_Z2mmPfS_S_i_param_0];
	ld.param.u64 	%rd6, [_Z2mmPfS_S_i_param_1];
	ld.param.u64 	%rd7, [_Z2mmPfS_S_i_param_2];
	ld.param.u32 	%r25, [_Z2mmPfS_S_i_param_3];
	cvta.to.global.u64 	%rd1, %rd7;
	cvta.to.global.u64 	%rd2, %rd6;
	mov.u32 	%r38, %tid.x;
	mov.u32 	%r2, %tid.y;
	setp.ge.s32 	%p1, %r38, %r25;
	@%p1 bra 	$L__BB0_17;
	mov.u32 	%r3, %ntid.y;
	add.s32 	%r4, %r25, -1;
	and.b32  	%r5, %r25, 7;
	and.b32  	%r6, %r25, -8;
	neg.s32 	%r7, %r6;
	shl.b32 	%r8, %r25, 3;
	cvta.to.global.u64 	%rd3, %rd5;
	mul.wide.s32 	%rd33, %r25, 4;
$L__BB0_2:
	setp.ge.u32 	%p2, %r2, %r25;
	@%p2 bra 	$L__BB0_16;
	mul.lo.s32 	%r10, %r38, %r25;
	mov.u32 	%r39, %r2;
$L__BB0_4:
	setp.lt.u32 	%p3, %r4, 7;
	add.s32 	%r27, %r39, %r10;
	mul.wide.s32 	%rd8, %r27, 4;
	add.s64 	%rd4, %rd3, %rd8;
	ld.global.f32 	%f52, [%rd4];
	mov.b32 	%r44, 0;
	@%p3 bra 	$L__BB0_7;
	mov.u32 	%r40, %r10;
	mov.u32 	%r41, %r39;
	mov.u32 	%r42, %r7;
$L__BB0_6:
	.pragma "nounroll";
	mul.wide.s32 	%rd9, %r40, 4;
	add.s64 	%rd10, %rd2, %rd9;
	ld.global.f32 	%f9, [%rd10];
	mul.wide.s32 	%rd11, %r41, 4;
	add.s64 	%rd12, %rd1, %rd11;
	ld.global.f32 	%f10, [%rd12];
	fma.rn.f32 	%f11, %f9, %f10, %f52;
	st.global.f32 	[%rd4], %f11;
	ld.global.f32 	%f12, [%rd10+4];
	mul.wide.s32 	%rd13, %r25, 4;
	add.s64 	%rd14, %rd12, %rd13;
	ld.global.f32 	%f13, [%rd14];
	fma.rn.f32 	%f14, %f12, %f13, %f11;
	st.global.f32 	[%rd4], %f14;
	ld.global.f32 	%f15, [%rd10+8];
	add.s64 	%rd15, %rd14, %rd13;
	ld.global.f32 	%f16, [%rd15];
	fma.rn.f32 	%f17, %f15, %f16, %f14;
	st.global.f32 	[%rd4], %f17;
	ld.global.f32 	%f18, [%rd10+12];
	add.s64 	%rd16, %rd15, %rd13;
	ld.global.f32 	%f19, [%rd16];
	fma.rn.f32 	%f20, %f18, %f19, %f17;
	st.global.f32 	[%rd4], %f20;
	ld.global.f32 	%f21, [%rd10+16];
	add.s64 	%rd17, %rd16, %rd13;
	ld.global.f32 	%f22, [%rd17];
	fma.rn.f32 	%f23, %f21, %f22, %f20;
	st.global.f32 	[%rd4], %f23;
	ld.global.f32 	%f24, [%rd10+20];
	add.s64 	%rd18, %rd17, %rd13;
	ld.global.f32 	%f25, [%rd18];
	fma.rn.f32 	%f26, %f24, %f25, %f23;
	st.global.f32 	[%rd4], %f26;
	ld.global.f32 	%f27, [%rd10+24];
	add.s64 	%rd19, %rd18, %rd13;
	ld.global.f32 	%f28, [%rd19];
	fma.rn.f32 	%f29, %f27, %f28, %f26;
	st.global.f32 	[%rd4], %f29;
	ld.global.f32 	%f30, [%rd10+28];
	add.s64 	%rd20, %rd19, %rd13;
	ld.global.f32 	%f31, [%rd20];
	fma.rn.f32 	%f52, %f30, %f31, %f29;
	st.global.f32 	[%rd4], %f52;
	add.s32 	%r42, %r42, 8;
	add.s32 	%r41, %r41, %r8;
	add.s32 	%r40, %r40, 8;
	setp.ne.s32 	%p4, %r42, 0;
	mov.u32 	%r44, %r6;
	@%p4 bra 	$L__BB0_6;
$L__BB0_7:
	setp.eq.s32 	%p5, %r5, 0;
	@%p5 bra 	$L__BB0_15;
	add.s32 	%r28, %r5, -1;
	setp.lt.u32 	%p6, %r28, 3;
	@%p6 bra 	$L__BB0_10;
	add.s32 	%r29, %r44, %r10;
	mul.wide.s32 	%rd21, %r29, 4;
	add.s64 	%rd22, %rd2, %rd21;
	ld.global.f32 	%f32, [%rd22];
	mad.lo.s32 	%r30, %r44, %r25, %r39;
	mul.wide.s32 	%rd23, %r30, 4;
	add.s64 	%rd24, %rd1, %rd23;
	ld.global.f32 	%f33, [%rd24];
	fma.rn.f32 	%f34, %f32, %f33, %f52;
	st.global.f32 	[%rd4], %f34;
	ld.global.f32 	%f35, [%rd22+4];
	add.s64 	%rd26, %rd24, %rd33;
	ld.global.f32 	%f36, [%rd26];
	fma.rn.f32 	%f37, %f35, %f36, %f34;
	st.global.f32 	[%rd4], %f37;
	ld.global.f32 	%f38, [%rd22+8];
	add.s64 	%rd27, %rd26, %rd33;
	ld.global.f32 	%f39, [%rd27];
	fma.rn.f32 	%f40, %f38, %f39, %f37;
	st.global.f32 	[%rd4], %f40;
	ld.global.f32 	%f41, [%rd22+12];
	add.s64 	%rd28, %rd27, %rd33;
	ld.global.f32 	%f42, [%rd28];
	fma.rn.f32 	%f52, %f41, %f42, %f40;
	st.global.f32 	[%rd4], %f52;
	add.s32 	%r44, %r44, 4;
$L__BB0_10:
	and.b32  	%r31, %r25, 3;
	setp.eq.s32 	%p7, %r31, 0;
	@%p7 bra 	$L__BB0_15;
	setp.eq.s32 	%p8, %r31, 1;
	@%p8 bra 	$L__BB0_13;
	add.s32 	%r32, %r44, %r10;
	mul.wide.s32 	%rd29, %r32, 4;
	add.s64 	%rd30, %rd2, %rd29;
	ld.global.f32 	%f43, [%rd30];
	mad.lo.s32 	%r33, %r44, %r25, %r39;
	mul.wide.s32 	%rd31, %r33, 4;
	add.s64 	%rd32, %rd1, %rd31;
	ld.global.f32 	%f44, [%rd32];
	fma.rn.f32 	%f45, %f43, %f44, %f52;
	st.global.f32 	[%rd4], %f45;
	ld.global.f32 	%f46, [%rd30+4];
	add.s64 	%rd34, %rd32, %rd33;
	ld.global.f32 	%f47, [%rd34];
	fma.rn.f32 	%f52, %f46, %f47, %f45;
	st.global.f32 	[%rd4], %f52;
	add.s32 	%r44, %r44, 2;
$L__BB0_13:
	and.b32  	%r34, %r25, 1;
	setp.eq.b32 	%p9, %r34, 1;
	not.pred 	%p10, %p9;
	@%p10 bra 	$L__BB0_15;
	add.s32 	%r35, %r44, %r10;
	mul.wide.s32 	%rd35, %r35, 4;
	add.s64 	%rd36, %rd2, %rd35;
	ld.global.f32 	%f48, [%rd36];
	mad.lo.s32 	%r36, %r44, %r25, %r39;
	mul.wide.s32 	%rd37, %r36, 4;
	add.s64 	%rd38, %rd1, %rd37;
	ld.global.f32 	%f49, [%rd38];
	fma.rn.f32 	%f50, %f48, %f49, %f52;
	st.global.f32 	[%rd4], %f50;
$L__BB0_15:
	add.s32 	%r39, %r39, %r3;
	setp.lt.s32 	%p11, %r39, %r25;
	@%p11 bra 	$L__BB0_4;
$L__BB0_16:
	mov.u32 	%r37, %ntid.x;
	add.s32 	%r38, %r38, %r37;
	setp.lt.s32 	%p12, %r38, %r25;
	@%p12 bra 	$L__BB0_2;
$L__BB0_17:
	ret;

}


// ===== COMPILED SASS (sm_100) =====

	.target	sm_100

	.elftype	@"ET_EXEC"


//--------------------- .note.nv.tkinfo           --------------------------
	.section	.note.nv.tkinfo,"",@"SHT_NOTE"
	.sectionflags	@"SHF_NOTE_NV_TKINFO"
	.tkinfo
        /*0018*/ 	.word	0x00000002
        /*0030*/ 	.string	""
        /*0030*/ 	.string	"ptxas"
        /*0030*/ 	.string	"Cuda compilation tools, release 13.0, V13.0.88"
        /*0030*/ 	.string	"Build cuda_13.0.r13.0/compiler.36424714_0"
        /*0030*/ 	.string	"-arch sm_100 -m 64 "



//--------------------- .note.nv.cuinfo           --------------------------
	.section	.note.nv.cuinfo,"",@"SHT_NOTE"
	.sectionflags	@"SHF_NOTE_NV_CUINFO"
        /*0018*/ 	.short	0x0002
        /*001a*/ 	.short	0x0064
        /*001c*/ 	.short	0x0082
	.zero		2


//--------------------- .nv.info                  --------------------------
	.section	.nv.info,"",@"SHT_CUDA_INFO"
	.align	4


	//----- nvinfo : EIATTR_REGCOUNT
	.align		4
        /*0000*/ 	.byte	0x04, 0x2f
        /*0002*/ 	.short	(.L_1 - .L_0)
	.align		4
.L_0:
        /*0004*/ 	.word	index@(_Z2mmPfS_S_i)
        /*0008*/ 	.word	0x0000001a


	//----- nvinfo : EIATTR_FRAME_SIZE
	.align		4
.L_1:
        /*000c*/ 	.byte	0x04, 0x11
        /*000e*/ 	.short	(.L_3 - .L_2)
	.align		4
.L_2:
        /*0010*/ 	.word	index@(_Z2mmPfS_S_i)
        /*0014*/ 	.word	0x00000000


	//----- nvinfo : EIATTR_MIN_STACK_SIZE
	.align		4
.L_3:
        /*0018*/ 	.byte	0x04, 0x12
        /*001a*/ 	.short	(.L_5 - .L_4)
	.align		4
.L_4:
        /*001c*/ 	.word	index@(_Z2mmPfS_S_i)
        /*0020*/ 	.word	0x00000000
.L_5:


//--------------------- .nv.compat                --------------------------
	.section	.nv.compat,"",@"SHT_CUDA_COMPAT_INFO"
	.align	4
        /*0000*/ 	.byte	0x02, 0x09, 0x00, 0x00, 0x02, 0x02, 0x01, 0x00, 0x02, 0x05, 0x05, 0x00, 0x03, 0x07, 0x01, 0x01
        /*0010*/ 	.byte	0x02, 0x03, 0x00, 0x00, 0x02, 0x06, 0x01, 0x00, 0x04, 0x0b, 0x08, 0x00, 0x09, 0x00, 0x00, 0x00
        /*0020*/ 	.byte	0x00, 0x00, 0x00, 0x00


//--------------------- .nv.info._Z2mmPfS_S_i     --------------------------
	.section	.nv.info._Z2mmPfS_S_i,"",@"SHT_CUDA_INFO"
	.sectionflags	@""
	.align	4


	//----- nvinfo : EIATTR_CUDA_API_VERSION
	.align		4
        /*0000*/ 	.byte	0x04, 0x37
        /*0002*/ 	.short	(.L_7 - .L_6)
.L_6:
        /*0004*/ 	.word	0x00000082


	//----- nvinfo : EIATTR_KPARAM_INFO
	.align		4
.L_7:
        /*0008*/ 	.byte	0x04, 0x17
        /*000a*/ 	.short	(.L_9 - .L_8)
.L_8:
        /*000c*/ 	.word	0x00000000
        /*0010*/ 	.short	0x0003
        /*0012*/ 	.short	0x0018
        /*0014*/ 	.byte	0x00, 0xf0, 0x11, 0x00


	//----- nvinfo : EIATTR_KPARAM_INFO
	.align		4
.L_9:
        /*0018*/ 	.byte	0x04, 0x17
        /*001a*/ 	.short	(.L_11 - .L_10)
.L_10:
        /*001c*/ 	.word	0x00000000
        /*0020*/ 	.short	0x0002
        /*0022*/ 	.short	0x0010
        /*0024*/ 	.byte	0x00, 0xf5, 0x21, 0x00


	//----- nvinfo : EIATTR_KPARAM_INFO
	.align		4
.L_11:
        /*0028*/ 	.byte	0x04, 0x17
        /*002a*/ 	.short	(.L_13 - .L_12)
.L_12:
        /*002c*/ 	.word	0x00000000
        /*0030*/ 	.short	0x0001
        /*0032*/ 	.short	0x0008
        /*0034*/ 	.byte	0x00, 0xf5, 0x21, 0x00


	//----- nvinfo : EIATTR_KPARAM_INFO
	.align		4
.L_13:
        /*0038*/ 	.byte	0x04, 0x17
        /*003a*/ 	.short	(.L_15 - .L_14)
.L_14:
        /*003c*/ 	.word	0x00000000
        /*0040*/ 	.short	0x0000
        /*0042*/ 	.short	0x0000
        /*0044*/ 	.byte	0x00, 0xf5, 0x21, 0x00


	//----- nvinfo : EIATTR_SPARSE_MMA_MASK
	.align		4
.L_15:
        /*0048*/ 	.byte	0x03, 0x50
        /*004a*/ 	.short	0x0000


	//----- nvinfo : EIATTR_MAXREG_COUNT
	.align		4
        /*004c*/ 	.byte	0x03, 0x1b
        /*004e*/ 	.short	0x00ff


	//----- nvinfo : EIATTR_MERCURY_ISA_VERSION
	.align		4
        /*0050*/ 	.byte	0x03, 0x5f
        /*0052*/ 	.short	0x0101


	//----- nvinfo : EIATTR_VRC_CTA_INIT_COUNT
	.align		4
        /*0054*/ 	.byte	0x02, 0x4a
	.zero		1
	.zero		1


	//----- nvinfo : EIATTR_EXIT_INSTR_OFFSETS
	.align		4
        /*0058*/ 	.byte	0x04, 0x1c
        /*005a*/ 	.short	(.L_17 - .L_16)


	//   ....[0]....
.L_16:
        /*005c*/ 	.word	0x00000040


	//   ....[1]....
        /*0060*/ 	.word	0x00000990


	//----- nvinfo : EIATTR_CRS_STACK_SIZE
	.align		4
.L_17:
        /*0064*/ 	.byte	0x04, 0x1e
        /*0066*/ 	.short	(.L_19 - .L_18)
.L_18:
        /*0068*/ 	.word	0x00000000


	//----- nvinfo : EIATTR_CBANK_PARAM_SIZE
	.align		4
.L_19:
        /*006c*/ 	.byte	0x03, 0x19
        /*006e*/ 	.short	0x001c


	//----- nvinfo : EIATTR_PARAM_CBANK
	.align		4
        /*0070*/ 	.byte	0x04, 0x0a
        /*0072*/ 	.short	(.L_21 - .L_20)
	.align		4
.L_20:
        /*0074*/ 	.word	index@(.nv.constant0._Z2mmPfS_S_i)
        /*0078*/ 	.short	0x0380
        /*007a*/ 	.short	0x001c


	//----- nvinfo : EIATTR_SW_WAR
	.align		4
.L_21:
        /*007c*/ 	.byte	0x04, 0x36
        /*007e*/ 	.short	(.L_23 - .L_22)
.L_22:
        /*0080*/ 	.word	0x00000008
.L_23:


//--------------------- .nv.callgraph             --------------------------
	.section	.nv.callgraph,"",@"SHT_CUDA_CALLGRAPH"
	.align	4
	.sectionentsize	8
	.align		4
        /*0000*/ 	.word	0x00000000
	.align		4
        /*0004*/ 	.word	0xffffffff
	.align		4
        /*0008*/ 	.word	0x00000000
	.align		4
        /*000c*/ 	.word	0xfffffffe
	.align		4
        /*0010*/ 	.word	0x00000000
	.align		4
        /*0014*/ 	.word	0xfffffffd
	.align		4
        /*0018*/ 	.word	0x00000000
	.align		4
        /*001c*/ 	.word	0xfffffffc


//--------------------- .text._Z2mmPfS_S_i        --------------------------
	.section	.text._Z2mmPfS_S_i,"ax",@progbits
	.align	128
        .global         _Z2mmPfS_S_i
        .type           _Z2mmPfS_S_i,@function
        .size           _Z2mmPfS_S_i,(.L_x_9 - _Z2mmPfS_S_i)
        .other          _Z2mmPfS_S_i,@"STO_CUDA_ENTRY STV_DEFAULT"
_Z2mmPfS_S_i:
.text._Z2mmPfS_S_i:
[----:B------:R-:W-:Y:S01]  /*0000*/  LDC R1, c[0x0][0x37c] ;  /* 0x0000df00ff017b82 */ /* 0x000fe20000000800 */
[----:B------:R-:W0:Y:S01]  /*0010*/  S2R R6, SR_TID.X ;  /* 0x0000000000067919 */ /* 0x000e220000002100 */
[----:B------:R-:W0:Y:S02]  /*0020*/  LDCU UR4, c[0x0][0x398] ;  /* 0x00007300ff0477ac */ /* 0x000e240008000800 */
[----:B0-----:R-:W-:-:S13]  /*0030*/  ISETP.GE.AND P0, PT, R6, UR4, PT ;  /* 0x0000000406007c0c */ /* 0x001fda000bf06270 */
[----:B------:R-:W-:Y:S05]  /*0040*/  @P0 EXIT ;  /* 0x000000000000094d */ /* 0x000fea0003800000 */
[----:B------:R-:W0:Y:S01]  /*0050*/  S2R R0, SR_TID.Y ;  /* 0x0000000000007919 */ /* 0x000e220000002200 */
[----:B------:R-:W-:Y:S02]  /*0060*/  ULOP3.LUT UR6, UR4, 0xfffffff8, URZ, 0xc0, !UPT ;  /* 0xfffffff804067892 */ /* 0x000fe4000f8ec0ff */
[----:B------:R-:W-:Y:S01]  /*0070*/  UIADD3 UR5, UPT, UPT, UR4, -0x1, URZ ;  /* 0xffffffff04057890 */ /* 0x000fe2000fffe0ff */
[----:B------:R-:W1:Y:S01]  /*0080*/  LDCU UR8, c[0x0][0x364] ;  /* 0x00006c80ff0877ac */ /* 0x000e620008000800 */
[----:B------:R-:W2:Y:S01]  /*0090*/  LDCU.64 UR10, c[0x0][0x358] ;  /* 0x00006b00ff0a77ac */ /* 0x000ea20008000a00 */
[----:B------:R-:W-:Y:S02]  /*00a0*/  ULOP3.LUT UR4, UR4, 0x7, URZ, 0xc0, !UPT ;  /* 0x0000000704047892 */ /* 0x000fe4000f8ec0ff */
[----:B------:R-:W-:-:S12]  /*00b0*/  UIADD3 UR9, UPT, UPT, -UR6, URZ, URZ ;  /* 0x000000ff06097290 */ /* 0x000fd8000fffe1ff */
.L_x_7:
[----:B------:R-:W3:Y:S01]  /*00c0*/  LDCU UR7, c[0x0][0x398] ;  /* 0x00007300ff0777ac */ /* 0x000ee20008000800 */
[----:B------:R-:W-:Y:S01]  /*00d0*/  BSSY.RECONVERGENT B0, `(.L_x_0) ;  /* 0x0000087000007945 */ /* 0x000fe20003800200 */
[----:B---3--:R-:W-:-:S04]  /*00e0*/  MOV R3, UR7 ;  /* 0x0000000700037c02 */ /* 0x008fc80008000f00 */
[----:B0-----:R-:W-:-:S13]  /*00f0*/  ISETP.GE.U32.AND P0, PT, R0, R3, PT ;  /* 0x000000030000720c */ /* 0x001fda0003f06070 */
[----:B-----5:R-:W-:Y:S05]  /*0100*/  @P0 BRA `(.L_x_1) ;  /* 0x00000008000c0947 */ /* 0x020fea0003800000 */
[----:B------:R-:W-:Y:S01]  /*0110*/  IMAD R7, R6, R3, RZ ;  /* 0x0000000306077224 */ /* 0x000fe200078e02ff */
[----:B------:R-:W-:-:S07]  /*0120*/  MOV R8, R0 ;  /* 0x0000000000087202 */ /* 0x000fce0000000f00 */
.L_x_6:
[----:B------:R-:W0:Y:S01]  /*0130*/  LDC.64 R2, c[0x0][0x380] ;  /* 0x0000e000ff027b82 */ /* 0x000e220000000a00 */
[----:B------:R-:W-:-:S05]  /*0140*/  IADD3 R5, PT, PT, R7, R8, RZ ;  /* 0x0000000807057210 */ /* 0x000fca0007ffe0ff */
[----:B0-----:R-:W-:-:S05]  /*0150*/  IMAD.WIDE R2, R5, 0x4, R2 ;  /* 0x0000000405027825 */ /* 0x001fca00078e0202 */
[----:B--2--5:R0:W5:Y:S01]  /*0160*/  LDG.E R9, desc[UR10][R2.64] ;  /* 0x0000000a02097981 */ /* 0x024162000c1e1900 */
[----:B------:R-:W-:Y:S01]  /*0170*/  UISETP.GE.U32.AND UP0, UPT, UR5, 0x7, UPT ;  /* 0x000000070500788c */ /* 0x000fe2000bf06070 */
[----:B------:R-:W-:-:S08]  /*0180*/  HFMA2 R10, -RZ, RZ, 0, 0 ;  /* 0x00000000ff0a7431 */ /* 0x000fd000000001ff */
[----:B0-----:R-:W-:Y:S05]  /*0190*/  BRA.U !UP0, `(.L_x_2) ;  /* 0x0000000108d47547 */ /* 0x001fea000b800000 */
[----:B------:R-:W-:Y:S02]  /*01a0*/  MOV R12, R7 ;  /* 0x00000007000c7202 */ /* 0x000fe40000000f00 */
[----:B------:R-:W-:Y:S02]  /*01b0*/  MOV R11, R8 ;  /* 0x00000008000b7202 */ /* 0x000fe40000000f00 */
[----:B------:R-:W-:-:S07]  /*01c0*/  MOV R10, UR9 ;  /* 0x00000009000a7c02 */ /* 0x000fce0008000f00 */
.L_x_3:
[----:B------:R-:W0:Y:S08]  /*01d0*/  LDC.64 R4, c[0x0][0x388] ;  /* 0x0000e200ff047b82 */ /* 0x000e300000000a00 */
[----:B------:R-:W2:Y:S08]  /*01e0*/  LDC.64 R16, c[0x0][0x390] ;  /* 0x0000e400ff107b82 */ /* 0x000eb00000000a00 */
[----:B---3--:R-:W3:Y:S01]  /*01f0*/  LDC R14, c[0x0][0x398] ;  /* 0x0000e600ff0e7b82 */ /* 0x008ee20000000800 */
[----:B0-----:R-:W-:-:S05]  /*0200*/  IMAD.WIDE R4, R12, 0x4, R4 ;  /* 0x000000040c047825 */ /* 0x001fca00078e0204 */
[----:B------:R-:W4:Y:S01]  /*0210*/  LDG.E R18, desc[UR10][R4.64] ;  /* 0x0000000a04127981 */ /* 0x000f22000c1e1900 */
[----:B--2---:R-:W-:-:S05]  /*0220*/  IMAD.WIDE R16, R11, 0x4, R16 ;  /* 0x000000040b107825 */ /* 0x004fca00078e0210 */
[----:B------:R-:W4:Y:S02]  /*0230*/  LDG.E R13, desc[UR10][R16.64] ;  /* 0x0000000a100d7981 */ /* 0x000f24000c1e1900 */
[----:B----45:R-:W-:Y:S01]  /*0240*/  FFMA R13, R18, R13, R9 ;  /* 0x0000000d120d7223 */ /* 0x030fe20000000009 */
[----:B---3--:R-:W-:-:S04]  /*0250*/  IMAD.WIDE R18, R14, 0x4, R16 ;  /* 0x000000040e127825 */ /* 0x008fc800078e0210 */
[----:B------:R0:W-:Y:S04]  /*0260*/  STG.E desc[UR10][R2.64], R13 ;  /* 0x0000000d02007986 */ /* 0x0001e8000c10190a */
[----:B------:R-:W2:Y:S04]  /*0270*/  LDG.E R20, desc[UR10][R4.64+0x4] ;  /* 0x0000040a04147981 */ /* 0x000ea8000c1e1900 */
[----:B------:R-:W2:Y:S02]  /*0280*/  LDG.E R9, desc[UR10][R18.64] ;  /* 0x0000000a12097981 */ /* 0x000ea4000c1e1900 */
[----:B--2---:R-:W-:Y:S01]  /*0290*/  FFMA R9, R20, R9, R13 ;  /* 0x0000000914097223 */ /* 0x004fe2000000000d */
[----:B------:R-:W-:-:S04]  /*02a0*/  IMAD.WIDE R20, R14, 0x4, R18 ;  /* 0x000000040e147825 */ /* 0x000fc800078e0212 */
[----:B------:R2:W-:Y:S04]  /*02b0*/  STG.E desc[UR10][R2.64], R9 ;  /* 0x0000000902007986 */ /* 0x0005e8000c10190a */
[----:B------:R-:W3:Y:S04]  /*02c0*/  LDG.E R22, desc[UR10][R4.64+0x8] ;  /* 0x0000080a04167981 */ /* 0x000ee8000c1e1900 */
[----:B------:R-:W3:Y:S01]  /*02d0*/  LDG.E R15, desc[UR10][R20.64] ;  /* 0x0000000a140f7981 */ /* 0x000ee2000c1e1900 */
[----:B------:R-:W-:-:S04]  /*02e0*/  IMAD.WIDE R16, R14, 0x4, R20 ;  /* 0x000000040e107825 */ /* 0x000fc800078e0214 */
[----:B---3--:R-:W-:-:S05]  /*02f0*/  FFMA R15, R22, R15, R9 ;  /* 0x0000000f160f7223 */ /* 0x008fca0000000009 */
[----:B------:R3:W-:Y:S04]  /*0300*/  STG.E desc[UR10][R2.64], R15 ;  /* 0x0000000f02007986 */ /* 0x0007e8000c10190a */
[----:B------:R-:W4:Y:S04]  /*0310*/  LDG.E R22, desc[UR10][R4.64+0xc] ;  /* 0x00000c0a04167981 */ /* 0x000f28000c1e1900 */
[----:B0-----:R-:W4:Y:S01]  /*0320*/  LDG.E R13, desc[UR10][R16.64] ;  /* 0x0000000a100d7981 */ /* 0x001f22000c1e1900 */
[----:B------:R-:W-:-:S04]  /*0330*/  IMAD.WIDE R18, R14, 0x4, R16 ;  /* 0x000000040e127825 */ /* 0x000fc800078e0210 */
[----:B----4-:R-:W-:-:S05]  /*0340*/  FFMA R13, R22, R13, R15 ;  /* 0x0000000d160d7223 */ /* 0x010fca000000000f */
[----:B------:R0:W-:Y:S04]  /*0350*/  STG.E desc[UR10][R2.64], R13 ;  /* 0x0000000d02007986 */ /* 0x0001e8000c10190a */
[----:B------:R-:W4:Y:S04]  /*0360*/  LDG.E R22, desc[UR10][R4.64+0x10] ;  /* 0x0000100a04167981 */ /* 0x000f28000c1e1900 */
[----:B--2---:R-:W4:Y:S01]  /*0370*/  LDG.E R9, desc[UR10][R18.64] ;  /* 0x0000000a12097981 */ /* 0x004f22000c1e1900 */
[----:B------:R-:W-:-:S04]  /*0380*/  IMAD.WIDE R20, R14, 0x4, R18 ;  /* 0x000000040e147825 */ /* 0x000fc800078e0212 */
[----:B----4-:R-:W-:-:S05]  /*0390*/  FFMA R9, R22, R9, R13 ;  /* 0x0000000916097223 */ /* 0x010fca000000000d */
[----:B------:R2:W-:Y:S04]  /*03a0*/  STG.E desc[UR10][R2.64], R9 ;  /* 0x0000000902007986 */ /* 0x0005e8000c10190a */
[----:B------:R-:W4:Y:S04]  /*03b0*/  LDG.E R22, desc[UR10][R4.64+0x14] ;  /* 0x0000140a04167981 */ /* 0x000f28000c1e1900 */
[----:B---3--:R-:W4:Y:S01]  /*03c0*/  LDG.E R15, desc[UR10][R20.64] ;  /* 0x0000000a140f7981 */ /* 0x008f22000c1e1900 */
[----:B------:R-:W-:-:S04]  /*03d0*/  IMAD.WIDE R16, R14, 0x4, R20 ;  /* 0x000000040e107825 */ /* 0x000fc800078e0214 */
[----:B----4-:R-:W-:-:S05]  /*03e0*/  FFMA R15, R22, R15, R9 ;  /* 0x0000000f160f7223 */ /* 0x010fca0000000009 */
[----:B------:R3:W-:Y:S04]  /*03f0*/  STG.E desc[UR10][R2.64], R15 ;  /* 0x0000000f02007986 */ /* 0x0007e8000c10190a */
[----:B0-----:R-:W4:Y:S04]  /*0400*/  LDG.E R13, desc[UR10][R16.64] ;  /* 0x0000000a100d7981 */ /* 0x001f28000c1e1900 */
[----:B------:R-:W4:Y:S01]  /*0410*/  LDG.E R22, desc[UR10][R4.64+0x18] ;  /* 0x0000180a04167981 */ /* 0x000f22000c1e1900 */
[----:B------:R-:W-:-:S04]  /*0420*/  IMAD.WIDE R18, R14, 0x4, R16 ;  /* 0x000000040e127825 */ /* 0x000fc800078e0210 */
[----:B----4-:R-:W-:-:S05]  /*0430*/  FFMA R13, R22, R13, R15 ;  /* 0x0000000d160d7223 */ /* 0x010fca000000000f */
[----:B------:R3:W-:Y:S04]  /*0440*/  STG.E desc[UR10][R2.64], R13 ;  /* 0x0000000d02007986 */ /* 0x0007e8000c10190a */
[----:B------:R-:W2:Y:S04]  /*0450*/  LDG.E R22, desc[UR10][R4.64+0x1c] ;  /* 0x00001c0a04167981 */ /* 0x000ea8000c1e1900 */
[----:B------:R-:W2:Y:S01]  /*0460*/  LDG.E R18, desc[UR10][R18.64] ;  /* 0x0000000a12127981 */ /* 0x000ea2000c1e1900 */
[----:B------:R-:W-:-:S04]  /*0470*/  IADD3 R10, PT, PT, R10, 0x8, RZ ;  /* 0x000000080a0a7810 */ /* 0x000fc80007ffe0ff */
[----:B------:R-:W-:Y:S02]  /*0480*/  ISETP.NE.AND P0, PT, R10, RZ, PT ;  /* 0x000000ff0a00720c */ /* 0x000fe40003f05270 */
[----:B------:R-:W-:Y:S02]  /*0490*/  LEA R11, R14, R11, 0x3 ;  /* 0x0000000b0e0b7211 */ /* 0x000fe400078e18ff */
[----:B------:R-:W-:Y:S01]  /*04a0*/  IADD3 R12, PT, PT, R12, 0x8, RZ ;  /* 0x000000080c0c7810 */ /* 0x000fe20007ffe0ff */
[----:B--2---:R-:W-:-:S05]  /*04b0*/  FFMA R9, R22, R18, R13 ;  /* 0x0000001216097223 */ /* 0x004fca000000000d */
[----:B------:R3:W-:Y:S03]  /*04c0*/  STG.E desc[UR10][R2.64], R9 ;  /* 0x0000000902007986 */ /* 0x0007e6000c10190a */
[----:B------:R-:W-:Y:S05]  /*04d0*/  @P0 BRA `(.L_x_3) ;  /* 0xfffffffc003c0947 */ /* 0x000fea000383ffff */
[----:B------:R-:W-:-:S07]  /*04e0*/  MOV R10, UR6 ;  /* 0x00000006000a7c02 */ /* 0x000fce0008000f00 */
.L_x_2:
[----:B------:R-:W-:-:S09]  /*04f0*/  UISETP.NE.AND UP0, UPT, UR4, URZ, UPT ;  /* 0x000000ff0400728c */ /* 0x000fd2000bf05270 */
[----:B------:R-:W-:Y:S05]  /*0500*/  BRA.U !UP0, `(.L_x_4) ;  /* 0x0000000108f87547 */ /* 0x000fea000b800000 */
[----:B------:R-:W0:Y:S01]  /*0510*/  LDC R11, c[0x0][0x398] ;  /* 0x0000e600ff0b7b82 */ /* 0x000e220000000800 */
[----:B------:R-:W-:-:S04]  /*0520*/  UIADD3 UR7, UPT, UPT, UR4, -0x1, URZ ;  /* 0xffffffff04077890 */ /* 0x000fc8000fffe0ff */
[----:B------:R-:W-:Y:S01]  /*0530*/  UISETP.GE.U32.AND UP0, UPT, UR7, 0x3, UPT ;  /* 0x000000030700788c */ /* 0x000fe2000bf06070 */
[----:B0-----:R-:W-:-:S08]  /*0540*/  LOP3.LUT P0, R20, R11, 0x3, RZ, 0xc0, !PT ;  /* 0x000000030b147812 */ /* 0x001fd0000780c0ff */
[----:B------:R-:W-:Y:S05]  /*0550*/  BRA.U !UP0, `(.L_x_5) ;  /* 0x00000001086c7547 */ /* 0x000fea000b800000 */
[----:B---3--:R-:W0:Y:S01]  /*0560*/  LDC R15, c[0x0][0x398] ;  /* 0x0000e600ff0f7b82 */ /* 0x008e220000000800 */
[----:B------:R-:W-:-:S07]  /*0570*/  IADD3 R17, PT, PT, R7, R10, RZ ;  /* 0x0000000a07117210 */ /* 0x000fce0007ffe0ff */
[----:B------:R-:W2:Y:S08]  /*0580*/  LDC.64 R4, c[0x0][0x388] ;  /* 0x0000e200ff047b82 */ /* 0x000eb00000000a00 */
[----:B------:R-:W3:Y:S01]  /*0590*/  LDC.64 R12, c[0x0][0x390] ;  /* 0x0000e400ff0c7b82 */ /* 0x000ee20000000a00 */
[----:B0-----:R-:W-:Y:S02]  /*05a0*/  IMAD R19, R10, R15, R8 ;  /* 0x0000000f0a137224 */ /* 0x001fe400078e0208 */
[----:B--2---:R-:W-:-:S05]  /*05b0*/  IMAD.WIDE R4, R17, 0x4, R4 ;  /* 0x0000000411047825 */ /* 0x004fca00078e0204 */
[----:B------:R-:W2:Y:S01]  /*05c0*/  LDG.E R14, desc[UR10][R4.64] ;  /* 0x0000000a040e7981 */ /* 0x000ea2000c1e1900 */
[----:B---3--:R-:W-:-:S05]  /*05d0*/  IMAD.WIDE R12, R19, 0x4, R12 ;  /* 0x00000004130c7825 */ /* 0x008fca00078e020c */
[----:B------:R-:W2:Y:S02]  /*05e0*/  LDG.E R16, desc[UR10][R12.64] ;  /* 0x0000000a0c107981 */ /* 0x000ea4000c1e1900 */
[----:B--2--5:R-:W-:Y:S01]  /*05f0*/  FFMA R9, R14, R16, R9 ;  /* 0x000000100e097223 */ /* 0x024fe20000000009 */
[----:B------:R-:W-:-:S04]  /*0600*/  IMAD.WIDE R16, R15, 0x4, R12 ;  /* 0x000000040f107825 */ /* 0x000fc800078e020c */
        /* <DEDUP_REMOVED lines=11> */
[----:B------:R-:W0:Y:S04]  /*06c0*/  LDG.E R14, desc[UR10][R4.64+0xc] ;  /* 0x00000c0a040e7981 */ /* 0x000e28000c1e1900 */
[----:B------:R-:W0:Y:S01]  /*06d0*/  LDG.E R12, desc[UR10][R12.64] ;  /* 0x0000000a0c0c7981 */ /* 0x000e22000c1e1900 */
[----:B------:R-:W-:Y:S01]  /*06e0*/  IADD3 R10, PT, PT, R10, 0x4, RZ ;  /* 0x000000040a0a7810 */ /* 0x000fe20007ffe0ff */
[----:B0-----:R-:W-:-:S05]  /*06f0*/  FFMA R9, R14, R12, R23 ;  /* 0x0000000c0e097223 */ /* 0x001fca0000000017 */
[----:B------:R2:W-:Y:S02]  /*0700*/  STG.E desc[UR10][R2.64], R9 ;  /* 0x0000000902007986 */ /* 0x0005e4000c10190a */
.L_x_5:
[----:B------:R-:W-:Y:S05]  /*0710*/  @!P0 BRA `(.L_x_4) ;  /* 0x0000000000748947 */ /* 0x000fea0003800000 */
[----:B------:R-:W-:-:S13]  /*0720*/  ISETP.NE.AND P0, PT, R20, 0x1, PT ;  /* 0x000000011400780c */ /* 0x000fda0003f05270 */
[----:B------:R-:W0:Y:S01]  /*0730*/  @P0 LDC.64 R4, c[0x0][0x388] ;  /* 0x0000e200ff040b82 */ /* 0x000e220000000a00 */
[----:B---3--:R-:W-:Y:S01]  /*0740*/  @P0 IADD3 R15, PT, PT, R7, R10, RZ ;  /* 0x0000000a070f0210 */ /* 0x008fe20007ffe0ff */
[----:B------:R-:W-:-:S06]  /*0750*/  @P0 IMAD R17, R10, R11, R8 ;  /* 0x0000000b0a110224 */ /* 0x000fcc00078e0208 */
[----:B------:R-:W3:Y:S01]  /*0760*/  @P0 LDC.64 R12, c[0x0][0x390] ;  /* 0x0000e400ff0c0b82 */ /* 0x000ee20000000a00 */
[----:B0-----:R-:W-:-:S04]  /*0770*/  @P0 IMAD.WIDE R4, R15, 0x4, R4 ;  /* 0x000000040f040825 */ /* 0x001fc800078e0204 */
[----:B---3--:R-:W-:Y:S02]  /*0780*/  @P0 IMAD.WIDE R16, R17, 0x4, R12 ;  /* 0x0000000411100825 */ /* 0x008fe400078e020c */
[----:B------:R-:W2:Y:S04]  /*0790*/  @P0 LDG.E R12, desc[UR10][R4.64] ;  /* 0x0000000a040c0981 */ /* 0x000ea8000c1e1900 */
[----:B------:R-:W2:Y:S01]  /*07a0*/  @P0 LDG.E R13, desc[UR10][R16.64] ;  /* 0x0000000a100d0981 */ /* 0x000ea2000c1e1900 */
[----:B------:R-:W-:Y:S01]  /*07b0*/  @P0 IMAD.WIDE R18, R11, 0x4, R16 ;  /* 0x000000040b120825 */ /* 0x000fe200078e0210 */
[----:B------:R-:W-:-:S03]  /*07c0*/  @P0 IADD3 R10, PT, PT, R10, 0x2, RZ ;  /* 0x000000020a0a0810 */ /* 0x000fc60007ffe0ff */
[----:B--2--5:R-:W-:-:S05]  /*07d0*/  @P0 FFMA R21, R12, R13, R9 ;  /* 0x0000000d0c150223 */ /* 0x024fca0000000009 */
[----:B------:R0:W-:Y:S04]  /*07e0*/  @P0 STG.E desc[UR10][R2.64], R21 ;  /* 0x0000001502000986 */ /* 0x0001e8000c10190a */
[----:B------:R-:W2:Y:S04]  /*07f0*/  @P0 LDG.E R20, desc[UR10][R4.64+0x4] ;  /* 0x0000040a04140981 */ /* 0x000ea8000c1e1900 */
[----:B------:R-:W2:Y:S01]  /*0800*/  @P0 LDG.E R18, desc[UR10][R18.64] ;  /* 0x0000000a12120981 */ /* 0x000ea2000c1e1900 */
[----:B------:R-:W-:-:S04]  /*0810*/  LOP3.LUT R12, R11, 0x1, RZ, 0xc0, !PT ;  /* 0x000000010b0c7812 */ /* 0x000fc800078ec0ff */
[----:B------:R-:W-:-:S13]  /*0820*/  ISETP.NE.U32.AND P1, PT, R12, 0x1, PT ;  /* 0x000000010c00780c */ /* 0x000fda0003f25070 */
[----:B------:R-:W3:Y:S01]  /*0830*/  @!P1 LDC.64 R14, c[0x0][0x388] ;  /* 0x0000e200ff0e9b82 */ /* 0x000ee20000000a00 */
[----:B------:R-:W-:Y:S01]  /*0840*/  @!P1 IADD3 R17, PT, PT, R7, R10, RZ ;  /* 0x0000000a07119210 */ /* 0x000fe20007ffe0ff */
[----:B------:R-:W-:-:S06]  /*0850*/  @!P1 IMAD R11, R10, R11, R8 ;  /* 0x0000000b0a0b9224 */ /* 0x000fcc00078e0208 */
[----:B------:R-:W4:Y:S01]  /*0860*/  @!P1 LDC.64 R12, c[0x0][0x390] ;  /* 0x0000e400ff0c9b82 */ /* 0x000f220000000a00 */
[----:B---3--:R-:W-:-:S04]  /*0870*/  @!P1 IMAD.WIDE R14, R17, 0x4, R14 ;  /* 0x00000004110e9825 */ /* 0x008fc800078e020e */
[----:B----4-:R-:W-:-:S04]  /*0880*/  @!P1 IMAD.WIDE R12, R11, 0x4, R12 ;  /* 0x000000040b0c9825 */ /* 0x010fc800078e020c */
[----:B--2---:R-:W-:-:S05]  /*0890*/  @P0 FFMA R9, R20, R18, R21 ;  /* 0x0000001214090223 */ /* 0x004fca0000000015 */
[----:B------:R0:W-:Y:S04]  /*08a0*/  @P0 STG.E desc[UR10][R2.64], R9 ;  /* 0x0000000902000986 */ /* 0x0001e8000c10190a */
[----:B------:R-:W2:Y:S04]  /*08b0*/  @!P1 LDG.E R14, desc[UR10][R14.64] ;  /* 0x0000000a0e0e9981 */ /* 0x000ea8000c1e1900 */
[----:B------:R-:W2:Y:S02]  /*08c0*/  @!P1 LDG.E R12, desc[UR10][R12.64] ;  /* 0x0000000a0c0c9981 */ /* 0x000ea4000c1e1900 */
[----:B--2---:R-:W-:-:S05]  /*08d0*/  @!P1 FFMA R5, R14, R12, R9 ;  /* 0x0000000c0e059223 */ /* 0x004fca0000000009 */
[----:B------:R0:W-:Y:S02]  /*08e0*/  @!P1 STG.E desc[UR10][R2.64], R5 ;  /* 0x0000000502009986 */ /* 0x0001e4000c10190a */
.L_x_4:
[----:B------:R-:W0:Y:S01]  /*08f0*/  LDCU UR7, c[0x0][0x398] ;  /* 0x00007300ff0777ac */ /* 0x000e220008000800 */
[----:B-1----:R-:W-:Y:S02]  /*0900*/  IADD3 R8, PT, PT, R8, UR8, RZ ;  /* 0x0000000808087c10 */ /* 0x002fe4000fffe0ff */
[----:B0-23--:R-:W-:-:S04]  /*0910*/  MOV R3, UR7 ;  /* 0x0000000700037c02 */ /* 0x00dfc80008000f00 */
[----:B------:R-:W-:-:S13]  /*0920*/  ISETP.GE.AND P0, PT, R8, R3, PT ;  /* 0x000000030800720c */ /* 0x000fda0003f06270 */
[----:B------:R-:W-:Y:S05]  /*0930*/  @!P0 BRA `(.L_x_6) ;  /* 0xfffffff400fc8947 */ /* 0x000fea000383ffff */
.L_x_1:
[----:B-12---:R-:W-:Y:S05]  /*0940*/  BSYNC.RECONVERGENT B0 ;  /* 0x0000000000007941 */ /* 0x006fea0003800200 */
.L_x_0:
[----:B------:R-:W0:Y:S02]  /*0950*/  LDCU UR7, c[0x0][0x360] ;  /* 0x00006c00ff0777ac */ /* 0x000e240008000800 */
[----:B0-----:R-:W-:-:S04]  /*0960*/  IADD3 R6, PT, PT, R6, UR7, RZ ;  /* 0x0000000706067c10 */ /* 0x001fc8000fffe0ff */
[----:B------:R-:W-:-:S13]  /*0970*/  ISETP.GE.AND P0, PT, R6, R3, PT ;  /* 0x000000030600720c */ /* 0x000fda0003f06270 */
[----:B------:R-:W-:Y:S05]  /*0980*/  @!P0 BRA `(.L_x_7) ;  /* 0xfffffff400cc8947 */ /* 0x000fea000383ffff */
[----:B------:R-:W-:Y:S05]  /*0990*/  EXIT ;  /* 0x000000000000794d */ /* 0x000fea0003800000 */
.L_x_8:
[----:B------:R-:W-:-:S00]  /*09a0*/  BRA `(.L_x_8) ;  /* 0xfffffffc00fc7947 */ /* 0x000fc0000383ffff */
[----:B------:R-:W-:-:S00]  /*09b0*/  NOP ;  /* 0x0000000000007918 */ /* 0x000fc00000000000 */
        /* <DEDUP_REMOVED lines=12> */
.L_x_9:


//--------------------- .nv.shared.reserved.0     --------------------------
	.section	.nv.shared.reserved.0,"aw",@nobits
	.weak		__nv_reservedSMEM_offset_0_alias
	.size		__nv_reservedSMEM_offset_0_alias, 0, 64
	.other		__nv_reservedSMEM_offset_0_alias,@"STO_CUDA_RESERVED_SHARED STV_DEFAULT"
__nv_reservedSMEM_offset_0_alias:
	.zero		0
	.zero		64


//--------------------- .nv.constant0._Z2mmPfS_S_i --------------------------
	.section	.nv.constant0._Z2mmPfS_S_i,"a",@progbits
	.sectionflags	@""
	.align	4
.nv.constant0._Z2mmPfS_S_i:
	.zero		924


//--------------------- SYMBOLS --------------------------

	.type		.nv.reservedSmem.offset0,@object
	.size		.nv.reservedSmem.offset0,0x4
